//
// Generated by NVIDIA NVVM Compiler
//
// Compiler Build ID: CL-36424714
// Cuda compilation tools, release 13.0, V13.0.88
// Based on NVVM 20.0.0
//

.version 9.0
.target sm_100
.address_size 64

	// .globl	noop_kernel

.visible .entry noop_kernel()
{


	ret;

}


// ===== COMPILED SASS (sm_100) =====

	.target	sm_100

	.elftype	@"ET_EXEC"


//--------------------- .note.nv.tkinfo           --------------------------
	.section	.note.nv.tkinfo,"",@"SHT_NOTE"
	.sectionflags	@"SHF_NOTE_NV_TKINFO"
	.tkinfo
        /*0018*/ 	.word	0x00000002
        /*0030*/ 	.string	""
        /*0030*/ 	.string	"ptxas"
        /*0030*/ 	.string	"Cuda compilation tools, release 13.0, V13.0.88"
        /*0030*/ 	.string	"Build cuda_13.0.r13.0/compiler.36424714_0"
        /*0030*/ 	.string	"-arch sm_100 -m 64 "



//--------------------- .note.nv.cuinfo           --------------------------
	.section	.note.nv.cuinfo,"",@"SHT_NOTE"
	.sectionflags	@"SHF_NOTE_NV_CUINFO"
        /*0018*/ 	.short	0x0002
        /*001a*/ 	.short	0x0064
        /*001c*/ 	.short	0x0082
	.zero		2


//--------------------- .nv.info                  --------------------------
	.section	.nv.info,"",@"SHT_CUDA_INFO"
	.align	4


	//----- nvinfo : EIATTR_REGCOUNT
	.align		4
        /*0000*/ 	.byte	0x04, 0x2f
        /*0002*/ 	.short	(.L_1 - .L_0)
	.align		4
.L_0:
        /*0004*/ 	.word	index@(noop_kernel)
        /*0008*/ 	.word	0x00000004


	//----- nvinfo : EIATTR_FRAME_SIZE
	.align		4
.L_1:
        /*000c*/ 	.byte	0x04, 0x11
        /*000e*/ 	.short	(.L_3 - .L_2)
	.align		4
.L_2:
        /*0010*/ 	.word	index@(noop_kernel)
        /*0014*/ 	.word	0x00000000


	//----- nvinfo : EIATTR_MIN_STACK_SIZE
	.align		4
.L_3:
        /*0018*/ 	.byte	0x04, 0x12
        /*001a*/ 	.short	(.L_5 - .L_4)
	.align		4
.L_4:
        /*001c*/ 	.word	index@(noop_kernel)
        /*0020*/ 	.word	0x00000000
.L_5:


//--------------------- .nv.compat                --------------------------
	.section	.nv.compat,"",@"SHT_CUDA_COMPAT_INFO"
	.align	4
        /*0000*/ 	.byte	0x02, 0x09, 0x00, 0x00, 0x02, 0x02, 0x01, 0x00, 0x02, 0x05, 0x05, 0x00, 0x03, 0x07, 0x01, 0x01
        /*0010*/ 	.byte	0x02, 0x03, 0x00, 0x00, 0x02, 0x06, 0x01, 0x00, 0x04, 0x0b, 0x08, 0x00, 0x09, 0x00, 0x00, 0x00
        /*0020*/ 	.byte	0x00, 0x00, 0x00, 0x00


//--------------------- .nv.info.noop_kernel      --------------------------
	.section	.nv.info.noop_kernel,"",@"SHT_CUDA_INFO"
	.sectionflags	@""
	.align	4


	//----- nvinfo : EIATTR_CUDA_API_VERSION
	.align		4
        /*0000*/ 	.byte	0x04, 0x37
        /*0002*/ 	.short	(.L_7 - .L_6)
.L_6:
        /*0004*/ 	.word	0x00000082


	//----- nvinfo : EIATTR_SPARSE_MMA_MASK
	.align		4
.L_7:
        /*0008*/ 	.byte	0x03, 0x50
        /*000a*/ 	.short	0x0000


	//----- nvinfo : EIATTR_MAXREG_COUNT
	.align		4
        /*000c*/ 	.byte	0x03, 0x1b
        /*000e*/ 	.short	0x00ff


	//----- nvinfo : EIATTR_MERCURY_ISA_VERSION
	.align		4
        /*0010*/ 	.byte	0x03, 0x5f
        /*0012*/ 	.short	0x0101


	//----- nvinfo : EIATTR_VRC_CTA_INIT_COUNT
	.align		4
        /*0014*/ 	.byte	0x02, 0x4a
	.zero		1
	.zero		1


	//----- nvinfo : EIATTR_EXIT_INSTR_OFFSETS
	.align		4
        /*0018*/ 	.byte	0x04, 0x1c
        /*001a*/ 	.short	(.L_9 - .L_8)


	//   ....[0]....
.L_8:
        /*001c*/ 	.word	0x00000010


	//----- nvinfo : EIATTR_SW_WAR
	.align		4
.L_9:
        /*0020*/ 	.byte	0x04, 0x36
        /*0022*/ 	.short	(.L_11 - .L_10)
.L_10:
        /*0024*/ 	.word	0x00000008
.L_11:


//--------------------- .nv.callgraph             --------------------------
	.section	.nv.callgraph,"",@"SHT_CUDA_CALLGRAPH"
	.align	4
	.sectionentsize	8
	.align		4
        /*0000*/ 	.word	0x00000000
	.align		4
        /*0004*/ 	.word	0xffffffff
	.align		4
        /*0008*/ 	.word	0x00000000
	.align		4
        /*000c*/ 	.word	0xfffffffe
	.align		4
        /*0010*/ 	.word	0x00000000
	.align		4
        /*0014*/ 	.word	0xfffffffd
	.align		4
        /*0018*/ 	.word	0x00000000
	.align		4
        /*001c*/ 	.word	0xfffffffc


//--------------------- .text.noop_kernel         --------------------------
	.section	.text.noop_kernel,"ax",@progbits
	.align	128
        .global         noop_kernel
        .type           noop_kernel,@function
        .size           noop_kernel,(.L_x_1 - noop_kernel)
        .other          noop_kernel,@"STO_CUDA_ENTRY STV_DEFAULT"
noop_kernel:
.text.noop_kernel:
[----:B------:R-:W-:Y:S01]  /*0000*/  LDC R1, c[0x0][0x37c] ;  /* 0x0000df00ff017b82 */ /* 0x000fe20000000800 */
[----:B------:R-:W-:Y:S05]  /*0010*/  EXIT ;  /* 0x000000000000794d */ /* 0x000fea0003800000 */
.L_x_0:
[----:B------:R-:W-:-:S00]  /*0020*/  BRA `(.L_x_0) ;  /* 0xfffffffc00fc7947 */ /* 0x000fc0000383ffff */
[----:B------:R-:W-:-:S00]  /*0030*/  NOP ;  /* 0x0000000000007918 */ /* 0x000fc00000000000 */
        /* <DEDUP_REMOVED lines=12> */
.L_x_1:


//--------------------- .nv.shared.reserved.0     --------------------------
	.section	.nv.shared.reserved.0,"aw",@nobits
	.weak		__nv_reservedSMEM_offset_0_alias
	.size		__nv_reservedSMEM_offset_0_alias, 0, 64
	.other		__nv_reservedSMEM_offset_0_alias,@"STO_CUDA_RESERVED_SHARED STV_DEFAULT"
__nv_reservedSMEM_offset_0_alias:
	.zero		0
	.zero		64


//--------------------- .nv.constant0.noop_kernel --------------------------
	.section	.nv.constant0.noop_kernel,"a",@progbits
	.sectionflags	@""
	.align	4
.nv.constant0.noop_kernel:
	.zero		896


//--------------------- SYMBOLS --------------------------

	.type		.nv.reservedSmem.offset0,@object
	.size		.nv.reservedSmem.offset0,0x4
